	.headerflags	@"EF_CUDA_TEXMODE_UNIFIED EF_CUDA_64BIT_ADDRESS EF_CUDA_ACCELERATORS EF_CUDA_SM90 EF_CUDA_VIRTUAL_SM(EF_CUDA_SM90)"
	.elftype	@"ET_EXEC"


//--------------------- .nv.info                  --------------------------
	.section	.nv.info,"",@"SHT_CUDA_INFO"
	.align	4


	//----- nvinfo : EIATTR_REGCOUNT
	.align		4
        /*0000*/ 	.byte	0x04, 0x2f
        /*0002*/ 	.short	(.L_1 - .L_0)
	.align		4
.L_0:
        /*0004*/ 	.word	index@(triton_poi_fused_mul_sigmoid_0)
        /*0008*/ 	.word	0x0000000a


	//----- nvinfo : EIATTR_MIN_STACK_SIZE
	.align		4
.L_1:
        /*000c*/ 	.byte	0x04, 0x12
        /*000e*/ 	.short	(.L_3 - .L_2)
	.align		4
.L_2:
        /*0010*/ 	.word	index@(triton_poi_fused_mul_sigmoid_0)
        /*0014*/ 	.word	0x00000000


	//----- nvinfo : EIATTR_FRAME_SIZE
	.align		4
.L_3:
        /*0018*/ 	.byte	0x04, 0x11
        /*001a*/ 	.short	(.L_5 - .L_4)
	.align		4
.L_4:
        /*001c*/ 	.word	index@(triton_poi_fused_mul_sigmoid_0)
        /*0020*/ 	.word	0x00000000


	//----- nvinfo : EIATTR_MIN_STACK_SIZE
	.align		4
.L_5:
        /*0024*/ 	.byte	0x04, 0x12
        /*0026*/ 	.short	(.L_7 - .L_6)
	.align		4
.L_6:
        /*0028*/ 	.word	index@(triton_poi_fused_mul_sigmoid_0)
        /*002c*/ 	.word	0x00000000
.L_7:


//--------------------- .nv.info.triton_poi_fused_mul_sigmoid_0 --------------------------
	.section	.nv.info.triton_poi_fused_mul_sigmoid_0,"",@"SHT_CUDA_INFO"
	.sectionflags	@""
	.align	4


	//----- nvinfo : EIATTR_CUDA_API_VERSION
	.align		4
        /*0000*/ 	.byte	0x04, 0x37
        /*0002*/ 	.short	(.L_9 - .L_8)
.L_8:
        /*0004*/ 	.word	0x0000007c


	//----- nvinfo : EIATTR_KPARAM_INFO
	.align		4
.L_9:
        /*0008*/ 	.byte	0x04, 0x17
        /*000a*/ 	.short	(.L_11 - .L_10)
.L_10:
        /*000c*/ 	.word	0x00000000
        /*0010*/ 	.short	0x0002
        /*0012*/ 	.short	0x0010
        /*0014*/ 	.byte	0x00, 0xf0, 0x11, 0x00


	//----- nvinfo : EIATTR_KPARAM_INFO
	.align		4
.L_11:
        /*0018*/ 	.byte	0x04, 0x17
        /*001a*/ 	.short	(.L_13 - .L_12)
.L_12:
        /*001c*/ 	.word	0x00000000
        /*0020*/ 	.short	0x0001
        /*0022*/ 	.short	0x0008
        /*0024*/ 	.byte	0x00, 0xf4, 0x21, 0x00


	//----- nvinfo : EIATTR_KPARAM_INFO
	.align		4
.L_13:
        /*0028*/ 	.byte	0x04, 0x17
        /*002a*/ 	.short	(.L_15 - .L_14)
.L_14:
        /*002c*/ 	.word	0x00000000
        /*0030*/ 	.short	0x0000
        /*0032*/ 	.short	0x0000
        /*0034*/ 	.byte	0x00, 0xf4, 0x21, 0x00


	//----- nvinfo : EIATTR_SPARSE_MMA_MASK
	.align		4
.L_15:
        /*0038*/ 	.byte	0x03, 0x50
        /*003a*/ 	.short	0x0000


	//----- nvinfo : EIATTR_MAXREG_COUNT
	.align		4
        /*003c*/ 	.byte	0x03, 0x1b
        /*003e*/ 	.short	0x00ff


	//----- nvinfo : EIATTR_EXIT_INSTR_OFFSETS
	.align		4
        /*0040*/ 	.byte	0x04, 0x1c
        /*0042*/ 	.short	(.L_17 - .L_16)


	//   ....[0]....
.L_16:
        /*0044*/ 	.word	0x000001d0


	//   ....[1]....
        /*0048*/ 	.word	0x00000200


	//----- nvinfo : EIATTR_REQNTID
	.align		4
.L_17:
        /*004c*/ 	.byte	0x04, 0x10
        /*004e*/ 	.short	(.L_19 - .L_18)
.L_18:
        /*0050*/ 	.word	0x00000080
        /*0054*/ 	.word	0x00000001
        /*0058*/ 	.word	0x00000001


	//----- nvinfo : EIATTR_CRS_STACK_SIZE
	.align		4
.L_19:
        /*005c*/ 	.byte	0x04, 0x1e
        /*005e*/ 	.short	(.L_21 - .L_20)
.L_20:
        /*0060*/ 	.word	0x00000000


	//----- nvinfo : EIATTR_CBANK_PARAM_SIZE
	.align		4
.L_21:
        /*0064*/ 	.byte	0x03, 0x19
        /*0066*/ 	.short	0x0014


	//----- nvinfo : EIATTR_PARAM_CBANK
	.align		4
        /*0068*/ 	.byte	0x04, 0x0a
        /*006a*/ 	.short	(.L_23 - .L_22)
	.align		4
.L_22:
        /*006c*/ 	.word	index@(.nv.constant0.triton_poi_fused_mul_sigmoid_0)
        /*0070*/ 	.short	0x0210
        /*0072*/ 	.short	0x0014


	//----- nvinfo : EIATTR_SW_WAR
	.align		4
.L_23:
        /*0074*/ 	.byte	0x04, 0x36
        /*0076*/ 	.short	(.L_25 - .L_24)
.L_24:
        /*0078*/ 	.word	0x00000008
.L_25:


//--------------------- .nv.callgraph             --------------------------
	.section	.nv.callgraph,"",@"SHT_CUDA_CALLGRAPH"
	.align	4
	.sectionentsize	8
	.align		4
        /*0000*/ 	.word	0x00000000
	.align		4
        /*0004*/ 	.word	0xffffffff
	.align		4
        /*0008*/ 	.word	0x00000000
	.align		4
        /*000c*/ 	.word	0xfffffffe
	.align		4
        /*0010*/ 	.word	0x00000000
	.align		4
        /*0014*/ 	.word	0xfffffffd
	.align		4
        /*0018*/ 	.word	0x00000000
	.align		4
        /*001c*/ 	.word	0xfffffffc


//--------------------- .text.triton_poi_fused_mul_sigmoid_0 --------------------------
	.section	.text.triton_poi_fused_mul_sigmoid_0,"ax",@progbits
	.align	128
        .global         triton_poi_fused_mul_sigmoid_0
        .type           triton_poi_fused_mul_sigmoid_0,@function
        .size           triton_poi_fused_mul_sigmoid_0,(.L_x_3 - triton_poi_fused_mul_sigmoid_0)
        .other          triton_poi_fused_mul_sigmoid_0,@"STO_CUDA_ENTRY STV_DEFAULT"
triton_poi_fused_mul_sigmoid_0:
.text.triton_poi_fused_mul_sigmoid_0:
[----:B------:R-:W0:Y:S02]  /*0000*/  LDC R1, c[0x0][0x28] ;  /* 0x00000a00ff017b82 */ /* 0x000e240000000800 */
[----:B------:R-:W1:Y:S01]  /*0010*/  S2R R0, SR_TID.X ;  /* 0x0000000000007919 */ /* 0x000e620000002100 */
[----:B------:R-:W-:Y:S01]  /*0020*/  ULDC.64 UR4, c[0x0][0x208] ;  /* 0x0000820000047ab9 */ /* 0x000fe20000000a00 */
[----:B------:R-:W-:Y:S01]  /*0030*/  BSSY B0, `(.L_x_0) ;  /* 0x000000a000007945 */ /* 0x000fe20003800000 */
[----:B------:R-:W-:Y:S01]  /*0040*/  HFMA2.MMA R2, -RZ, RZ, 0, 0 ;  /* 0x00000000ff027435 */ /* 0x000fe200000001ff */
[----:B------:R-:W2:Y:S01]  /*0050*/  S2R R5, SR_CTAID.X ;  /* 0x0000000000057919 */ /* 0x000ea20000002500 */
[----:B-1----:R-:W-:-:S04]  /*0060*/  LOP3.LUT R0, R0, 0x7f, RZ, 0xc0, !PT ;  /* 0x0000007f00007812 */ /* 0x002fc800078ec0ff */
[----:B--2---:R-:W-:-:S04]  /*0070*/  LEA R5, R5, R0, 0x7 ;  /* 0x0000000005057211 */ /* 0x004fc800078e38ff */
[----:B------:R-:W-:-:S13]  /*0080*/  ISETP.GE.AND P0, PT, R5, 0x100, PT ;  /* 0x000001000500780c */ /* 0x000fda0003f06270 */
[----:B------:R-:W-:Y:S05]  /*0090*/  @P0 BRA `(.L_x_1) ;  /* 0x00000000000c0947 */ /* 0x000fea0003800000 */
[----:B------:R-:W1:Y:S02]  /*00a0*/  LDC.64 R2, c[0x0][0x210] ;  /* 0x00008400ff027b82 */ /* 0x000e640000000a00 */
[----:B-1----:R-:W-:-:S06]  /*00b0*/  IMAD.WIDE R2, R5, 0x4, R2 ;  /* 0x0000000405027825 */ /* 0x002fcc00078e0202 */
[----:B------:R1:W5:Y:S02]  /*00c0*/  LDG.E R2, desc[UR4][R2.64] ;  /* 0x0000000402027981 */ /* 0x000364000c1e1900 */
.L_x_1:
[----:B------:R-:W-:Y:S05]  /*00d0*/  BSYNC B0 ;  /* 0x0000000000007941 */ /* 0x000fea0003800000 */
.L_x_0:
[----:B-----5:R-:W-:Y:S01]  /*00e0*/  FADD R2, RZ, -R2 ;  /* 0x80000002ff027221 */ /* 0x020fe20000000000 */
[----:B------:R-:W-:-:S03]  /*00f0*/  MOV R7, 0x3e800000 ;  /* 0x3e80000000077802 */ /* 0x000fc60000000f00 */
[----:B------:R-:W-:-:S05]  /*0100*/  FMUL R0, R2, 1.4426950216293334961 ;  /* 0x3fb8aa3b02007820 */ /* 0x000fca0000400000 */
[----:B------:R-:W-:-:S13]  /*0110*/  FSETP.GEU.AND P1, PT, R0, -126, PT ;  /* 0xc2fc00000000780b */ /* 0x000fda0003f2e000 */
[----:B------:R-:W-:-:S04]  /*0120*/  @!P1 FMUL R0, R0, 0.5 ;  /* 0x3f00000000009820 */ /* 0x000fc80000400000 */
[----:B------:R-:W2:Y:S02]  /*0130*/  MUFU.EX2 R2, R0 ;  /* 0x0000000000027308 */ /* 0x000ea40000000800 */
[----:B--2---:R-:W-:-:S04]  /*0140*/  @!P1 FMUL R2, R2, R2 ;  /* 0x0000000202029220 */ /* 0x004fc80000400000 */
[----:B------:R-:W-:Y:S02]  /*0150*/  FADD R4, R2, 1 ;  /* 0x3f80000002047421 */ /* 0x000fe40000000000 */
[----:B-1----:R-:W1:Y:S03]  /*0160*/  LDC.64 R2, c[0x0][0x218] ;  /* 0x00008600ff027b82 */ /* 0x002e660000000a00 */
[----:B------:R-:W-:-:S04]  /*0170*/  FSETP.GT.AND P1, PT, R4, 8.50705917302346158658e+37, PT ;  /* 0x7e8000000400780b */ /* 0x000fc80003f24000 */
[----:B------:R-:W-:-:S09]  /*0180*/  FSEL R7, R7, 1, P1 ;  /* 0x3f80000007077808 */ /* 0x000fd20000800000 */
[----:B------:R-:W-:-:S06]  /*0190*/  @P1 FMUL R4, R4, 0.25 ;  /* 0x3e80000004041820 */ /* 0x000fcc0000400000 */
[----:B------:R-:W2:Y:S01]  /*01a0*/  MUFU.RCP R4, R4 ;  /* 0x0000000400047308 */ /* 0x000ea20000001000 */
[----:B-1----:R-:W-:-:S04]  /*01b0*/  IMAD.WIDE R2, R5, 0x4, R2 ;  /* 0x0000000405027825 */ /* 0x002fc800078e0202 */
[----:B--2---:R-:W-:Y:S01]  /*01c0*/  FMUL R7, R4, R7 ;  /* 0x0000000704077220 */ /* 0x004fe20000400000 */
[----:B------:R-:W-:Y:S06]  /*01d0*/  @P0 EXIT ;  /* 0x000000000000094d */ /* 0x000fec0003800000 */
[----:B------:R-:W-:-:S05]  /*01e0*/  FMUL R7, R7, 12 ;  /* 0x4140000007077820 */ /* 0x000fca0000400000 */
[----:B------:R-:W-:Y:S01]  /*01f0*/  STG.E desc[UR4][R2.64], R7 ;  /* 0x0000000702007986 */ /* 0x000fe2000c101904 */
[----:B------:R-:W-:Y:S05]  /*0200*/  EXIT ;  /* 0x000000000000794d */ /* 0x000fea0003800000 */
.L_x_2:
[----:B------:R-:W-:-:S00]  /*0210*/  BRA `(.L_x_2) ;  /* 0xfffffffc00fc7947 */ /* 0x000fc0000383ffff */
[----:B------:R-:W-:-:S00]  /*0220*/  NOP ;  /* 0x0000000000007918 */ /* 0x000fc00000000000 */
        /* <DEDUP_REMOVED lines=13> */
.L_x_3:


//--------------------- .nv.constant0.triton_poi_fused_mul_sigmoid_0 --------------------------
	.section	.nv.constant0.triton_poi_fused_mul_sigmoid_0,"a",@progbits
	.sectionflags	@""
	.align	4
.nv.constant0.triton_poi_fused_mul_sigmoid_0:
	.zero		548
